	.headerflags	@"EF_CUDA_TEXMODE_UNIFIED EF_CUDA_64BIT_ADDRESS EF_CUDA_ACCELERATORS EF_CUDA_SM90 EF_CUDA_VIRTUAL_SM(EF_CUDA_SM90)"
	.elftype	@"ET_EXEC"


//--------------------- .nv.info                  --------------------------
	.section	.nv.info,"",@"SHT_CUDA_INFO"
	.align	4


	//----- nvinfo : EIATTR_REGCOUNT
	.align		4
        /*0000*/ 	.byte	0x04, 0x2f
        /*0002*/ 	.short	(.L_3 - .L_2)
	.align		4
.L_2:
        /*0004*/ 	.word	index@(triton_poi_fused__native_batch_norm_legit_no_training_add_13)
        /*0008*/ 	.word	0x00000013


	//----- nvinfo : EIATTR_MIN_STACK_SIZE
	.align		4
.L_3:
        /*000c*/ 	.byte	0x04, 0x12
        /*000e*/ 	.short	(.L_5 - .L_4)
	.align		4
.L_4:
        /*0010*/ 	.word	index@(triton_poi_fused__native_batch_norm_legit_no_training_add_13)
        /*0014*/ 	.word	0x00000000


	//----- nvinfo : EIATTR_FRAME_SIZE
	.align		4
.L_5:
        /*0018*/ 	.byte	0x04, 0x11
        /*001a*/ 	.short	(.L_7 - .L_6)
	.align		4
.L_6:
        /*001c*/ 	.word	index@(triton_poi_fused__native_batch_norm_legit_no_training_add_13)
        /*0020*/ 	.word	0x00000000


	//----- nvinfo : EIATTR_MIN_STACK_SIZE
	.align		4
.L_7:
        /*0024*/ 	.byte	0x04, 0x12
        /*0026*/ 	.short	(.L_9 - .L_8)
	.align		4
.L_8:
        /*0028*/ 	.word	index@(triton_poi_fused__native_batch_norm_legit_no_training_add_13)
        /*002c*/ 	.word	0x00000000
.L_9:


//--------------------- .nv.info.triton_poi_fused__native_batch_norm_legit_no_training_add_13 --------------------------
	.section	.nv.info.triton_poi_fused__native_batch_norm_legit_no_training_add_13,"",@"SHT_CUDA_INFO"
	.sectionflags	@""
	.align	4


	//----- nvinfo : EIATTR_CUDA_API_VERSION
	.align		4
        /*0000*/ 	.byte	0x04, 0x37
        /*0002*/ 	.short	(.L_11 - .L_10)
.L_10:
        /*0004*/ 	.word	0x0000007c


	//----- nvinfo : EIATTR_KPARAM_INFO
	.align		4
.L_11:
        /*0008*/ 	.byte	0x04, 0x17
        /*000a*/ 	.short	(.L_13 - .L_12)
.L_12:
        /*000c*/ 	.word	0x00000000
        /*0010*/ 	.short	0x0007
        /*0012*/ 	.short	0x0038
        /*0014*/ 	.byte	0x00, 0xf0, 0x11, 0x00


	//----- nvinfo : EIATTR_KPARAM_INFO
	.align		4
.L_13:
        /*0018*/ 	.byte	0x04, 0x17
        /*001a*/ 	.short	(.L_15 - .L_14)
.L_14:
        /*001c*/ 	.word	0x00000000
        /*0020*/ 	.short	0x0006
        /*0022*/ 	.short	0x0030
        /*0024*/ 	.byte	0x00, 0xf4, 0x21, 0x00


	//----- nvinfo : EIATTR_KPARAM_INFO
	.align		4
.L_15:
        /*0028*/ 	.byte	0x04, 0x17
        /*002a*/ 	.short	(.L_17 - .L_16)
.L_16:
        /*002c*/ 	.word	0x00000000
        /*0030*/ 	.short	0x0005
        /*0032*/ 	.short	0x0028
        /*0034*/ 	.byte	0x00, 0xf4, 0x21, 0x00


	//----- nvinfo : EIATTR_KPARAM_INFO
	.align		4
.L_17:
        /*0038*/ 	.byte	0x04, 0x17
        /*003a*/ 	.short	(.L_19 - .L_18)
.L_18:
        /*003c*/ 	.word	0x00000000
        /*0040*/ 	.short	0x0004
        /*0042*/ 	.short	0x0020
        /*0044*/ 	.byte	0x00, 0xf4, 0x21, 0x00


	//----- nvinfo : EIATTR_KPARAM_INFO
	.align		4
.L_19:
        /*0048*/ 	.byte	0x04, 0x17
        /*004a*/ 	.short	(.L_21 - .L_20)
.L_20:
        /*004c*/ 	.word	0x00000000
        /*0050*/ 	.short	0x0003
        /*0052*/ 	.short	0x0018
        /*0054*/ 	.byte	0x00, 0xf4, 0x21, 0x00


	//----- nvinfo : EIATTR_KPARAM_INFO
	.align		4
.L_21:
        /*0058*/ 	.byte	0x04, 0x17
        /*005a*/ 	.short	(.L_23 - .L_22)
.L_22:
        /*005c*/ 	.word	0x00000000
        /*0060*/ 	.short	0x0002
        /*0062*/ 	.short	0x0010
        /*0064*/ 	.byte	0x00, 0xf4, 0x21, 0x00


	//----- nvinfo : EIATTR_KPARAM_INFO
	.align		4
.L_23:
        /*0068*/ 	.byte	0x04, 0x17
        /*006a*/ 	.short	(.L_25 - .L_24)
.L_24:
        /*006c*/ 	.word	0x00000000
        /*0070*/ 	.short	0x0001
        /*0072*/ 	.short	0x0008
        /*0074*/ 	.byte	0x00, 0xf4, 0x21, 0x00


	//----- nvinfo : EIATTR_KPARAM_INFO
	.align		4
.L_25:
        /*0078*/ 	.byte	0x04, 0x17
        /*007a*/ 	.short	(.L_27 - .L_26)
.L_26:
        /*007c*/ 	.word	0x00000000
        /*0080*/ 	.short	0x0000
        /*0082*/ 	.short	0x0000
        /*0084*/ 	.byte	0x00, 0xf4, 0x21, 0x00


	//----- nvinfo : EIATTR_SPARSE_MMA_MASK
	.align		4
.L_27:
        /*0088*/ 	.byte	0x03, 0x50
        /*008a*/ 	.short	0x0000


	//----- nvinfo : EIATTR_MAXREG_COUNT
	.align		4
        /*008c*/ 	.byte	0x03, 0x1b
        /*008e*/ 	.short	0x00ff


	//----- nvinfo : EIATTR_EXIT_INSTR_OFFSETS
	.align		4
        /*0090*/ 	.byte	0x04, 0x1c
        /*0092*/ 	.short	(.L_29 - .L_28)


	//   ....[0]....
.L_28:
        /*0094*/ 	.word	0x000002f0


	//----- nvinfo : EIATTR_REQNTID
	.align		4
.L_29:
        /*0098*/ 	.byte	0x04, 0x10
        /*009a*/ 	.short	(.L_31 - .L_30)
.L_30:
        /*009c*/ 	.word	0x00000080
        /*00a0*/ 	.word	0x00000001
        /*00a4*/ 	.word	0x00000001


	//----- nvinfo : EIATTR_CBANK_PARAM_SIZE
	.align		4
.L_31:
        /*00a8*/ 	.byte	0x03, 0x19
        /*00aa*/ 	.short	0x003c


	//----- nvinfo : EIATTR_PARAM_CBANK
	.align		4
        /*00ac*/ 	.byte	0x04, 0x0a
        /*00ae*/ 	.short	(.L_33 - .L_32)
	.align		4
.L_32:
        /*00b0*/ 	.word	index@(.nv.constant0.triton_poi_fused__native_batch_norm_legit_no_training_add_13)
        /*00b4*/ 	.short	0x0210
        /*00b6*/ 	.short	0x003c


	//----- nvinfo : EIATTR_SW_WAR
	.align		4
.L_33:
        /*00b8*/ 	.byte	0x04, 0x36
        /*00ba*/ 	.short	(.L_35 - .L_34)
.L_34:
        /*00bc*/ 	.word	0x00000008
.L_35:


//--------------------- .nv.callgraph             --------------------------
	.section	.nv.callgraph,"",@"SHT_CUDA_CALLGRAPH"
	.align	4
	.sectionentsize	8
	.align		4
        /*0000*/ 	.word	0x00000000
	.align		4
        /*0004*/ 	.word	0xffffffff
	.align		4
        /*0008*/ 	.word	0x00000000
	.align		4
        /*000c*/ 	.word	0xfffffffe
	.align		4
        /*0010*/ 	.word	0x00000000
	.align		4
        /*0014*/ 	.word	0xfffffffd
	.align		4
        /*0018*/ 	.word	0x00000000
	.align		4
        /*001c*/ 	.word	0xfffffffc


//--------------------- .nv.constant4             --------------------------
	.section	.nv.constant4,"a",@progbits
	.align	8
	.align		8
.nv.constant4:
        /*0000*/ 	.dword	_$_str
	.align		8
        /*0008*/ 	.dword	_$_str_$_2


//--------------------- .text.triton_poi_fused__native_batch_norm_legit_no_training_add_13 --------------------------
	.section	.text.triton_poi_fused__native_batch_norm_legit_no_training_add_13,"ax",@progbits
	.align	128
        .global         triton_poi_fused__native_batch_norm_legit_no_training_add_13
        .type           triton_poi_fused__native_batch_norm_legit_no_training_add_13,@function
        .size           triton_poi_fused__native_batch_norm_legit_no_training_add_13,(.L_x_1 - triton_poi_fused__native_batch_norm_legit_no_training_add_13)
        .other          triton_poi_fused__native_batch_norm_legit_no_training_add_13,@"STO_CUDA_ENTRY STV_DEFAULT"
triton_poi_fused__native_batch_norm_legit_no_training_add_13:
.text.triton_poi_fused__native_batch_norm_legit_no_training_add_13:
[----:B------:R-:W-:Y:S01]  /*0000*/  LDC R1, c[0x0][0x28] ;  /* 0x00000a00ff017b82 */ /* 0x000fe20000000800 */
[----:B------:R-:W1:Y:S07]  /*0010*/  S2R R0, SR_TID.X ;  /* 0x0000000000007919 */ /* 0x000e6e0000002100 */
[----:B------:R-:W2:Y:S01]  /*0020*/  LDC.64 R8, c[0x0][0x228] ;  /* 0x00008a00ff087b82 */ /* 0x000ea20000000a00 */
[----:B------:R-:W-:Y:S01]  /*0030*/  ULDC.64 UR4, c[0x0][0x208] ;  /* 0x0000820000047ab9 */ /* 0x000fe20000000a00 */
[----:B------:R-:W3:Y:S06]  /*0040*/  S2R R3, SR_CTAID.X ;  /* 0x0000000000037919 */ /* 0x000eec0000002500 */
[----:B------:R-:W4:Y:S08]  /*0050*/  LDC.64 R6, c[0x0][0x220] ;  /* 0x00008800ff067b82 */ /* 0x000f300000000a00 */
[----:B------:R-:W5:Y:S08]  /*0060*/  LDC.64 R4, c[0x0][0x218] ;  /* 0x00008600ff047b82 */ /* 0x000f700000000a00 */
[----:B------:R-:W5:Y:S01]  /*0070*/  LDC.64 R10, c[0x0][0x230] ;  /* 0x00008c00ff0a7b82 */ /* 0x000f620000000a00 */
[----:B-1----:R-:W-:-:S07]  /*0080*/  LOP3.LUT R0, R0, 0x7f, RZ, 0xc0, !PT ;  /* 0x0000007f00007812 */ /* 0x002fce00078ec0ff */
[----:B------:R-:W1:Y:S01]  /*0090*/  LDC.64 R12, c[0x0][0x238] ;  /* 0x00008e00ff0c7b82 */ /* 0x000e620000000a00 */
[----:B---3--:R-:W-:Y:S02]  /*00a0*/  SHF.R.S32.HI R2, RZ, 0x18, R3 ;  /* 0x00000018ff027819 */ /* 0x008fe40000011403 */
[----:B------:R-:W-:Y:S02]  /*00b0*/  LEA R0, R3, R0, 0x7 ;  /* 0x0000000003007211 */ /* 0x000fe400078e38ff */
[----:B------:R-:W-:-:S04]  /*00c0*/  SGXT R3, R2, 0x1 ;  /* 0x000000010203781a */ /* 0x000fc80000000200 */
[----:B------:R-:W-:-:S04]  /*00d0*/  LEA.HI R3, R3, R0, RZ, 0x5 ;  /* 0x0000000003037211 */ /* 0x000fc800078f28ff */
[----:B------:R-:W-:-:S04]  /*00e0*/  LOP3.LUT R3, R3, 0xffffffe0, RZ, 0xc0, !PT ;  /* 0xffffffe003037812 */ /* 0x000fc800078ec0ff */
[----:B------:R-:W-:Y:S02]  /*00f0*/  IADD3 R15, R0, -R3, RZ ;  /* 0x80000003000f7210 */ /* 0x000fe40007ffe0ff */
[----:B------:R-:W3:Y:S03]  /*0100*/  LDC.64 R2, c[0x0][0x210] ;  /* 0x00008400ff027b82 */ /* 0x000ee60000000a00 */
[----:B--2---:R-:W-:-:S05]  /*0110*/  IMAD.WIDE R8, R15, 0x4, R8 ;  /* 0x000000040f087825 */ /* 0x004fca00078e0208 */
[----:B------:R1:W2:Y:S01]  /*0120*/  LDG.E.EL R16, desc[UR4][R8.64] ;  /* 0x0000000408107981 */ /* 0x0002a2000c2e1900 */
[----:B----4-:R-:W-:-:S04]  /*0130*/  IMAD.WIDE R6, R15, 0x4, R6 ;  /* 0x000000040f067825 */ /* 0x010fc800078e0206 */
[C---:B-----5:R-:W-:Y:S02]  /*0140*/  IMAD.WIDE R4, R0.reuse, 0x4, R4 ;  /* 0x0000000400047825 */ /* 0x060fe400078e0204 */
[----:B------:R4:W5:Y:S02]  /*0150*/  LDG.E.EL R7, desc[UR4][R6.64] ;  /* 0x0000000406077981 */ /* 0x000964000c2e1900 */
[C---:B0-----:R-:W-:Y:S02]  /*0160*/  IMAD.WIDE R10, R15.reuse, 0x4, R10 ;  /* 0x000000040f0a7825 */ /* 0x041fe400078e020a */
[----:B------:R0:W5:Y:S02]  /*0170*/  LDG.E R14, desc[UR4][R4.64] ;  /* 0x00000004040e7981 */ /* 0x000164000c1e1900 */
[----:B-1----:R-:W-:Y:S02]  /*0180*/  IMAD.WIDE R8, R15, 0x4, R12 ;  /* 0x000000040f087825 */ /* 0x002fe400078e020c */
[----:B------:R-:W5:Y:S02]  /*0190*/  LDG.E.EL R10, desc[UR4][R10.64] ;  /* 0x000000040a0a7981 */ /* 0x000f64000c2e1900 */
[----:B---3--:R-:W-:-:S02]  /*01a0*/  IMAD.WIDE R2, R0, 0x4, R2 ;  /* 0x0000000400027825 */ /* 0x008fc400078e0202 */
[----:B------:R-:W3:Y:S01]  /*01b0*/  LDG.E.EL R9, desc[UR4][R8.64] ;  /* 0x0000000408097981 */ /* 0x000ee2000c2e1900 */
[----:B----4-:R-:W-:Y:S01]  /*01c0*/  HFMA2.MMA R6, -RZ, RZ, 1.625, 0 ;  /* 0x3e800000ff067435 */ /* 0x010fe200000001ff */
[----:B0-----:R-:W0:Y:S02]  /*01d0*/  LDC.64 R4, c[0x0][0x240] ;  /* 0x00009000ff047b82 */ /* 0x001e240000000a00 */
[----:B------:R0:W4:Y:S02]  /*01e0*/  LDG.E R12, desc[UR4][R2.64] ;  /* 0x00000004020c7981 */ /* 0x000124000c1e1900 */
[----:B0-----:R-:W-:-:S04]  /*01f0*/  IMAD.WIDE R2, R0, 0x4, R4 ;  /* 0x0000000400027825 */ /* 0x001fc800078e0204 */
[----:B--2---:R-:W-:-:S04]  /*0200*/  FADD R16, R16, 9.9999997473787516356e-06 ;  /* 0x3727c5ac10107421 */ /* 0x004fc80000000000 */
[----:B------:R-:W0:Y:S02]  /*0210*/  MUFU.SQRT R13, R16 ;  /* 0x00000010000d7308 */ /* 0x000e240000002000 */
[C---:B0-----:R-:W-:Y:S02]  /*0220*/  FSETP.GT.AND P0, PT, R13.reuse, 8.50705917302346158658e+37, PT ;  /* 0x7e8000000d00780b */ /* 0x041fe40003f04000 */
[----:B------:R-:W-:-:S11]  /*0230*/  FSETP.GEU.AND P1, PT, R13, 1.175494350822287508e-38, PT ;  /* 0x008000000d00780b */ /* 0x000fd60003f2e000 */
[----:B------:R-:W-:-:S04]  /*0240*/  @P0 FMUL R13, R13, 0.25 ;  /* 0x3e8000000d0d0820 */ /* 0x000fc80000400000 */
[----:B------:R-:W-:-:S06]  /*0250*/  @!P1 FMUL R13, R13, 16777216 ;  /* 0x4b8000000d0d9820 */ /* 0x000fcc0000400000 */
[----:B------:R-:W0:Y:S01]  /*0260*/  MUFU.RCP R13, R13 ;  /* 0x0000000d000d7308 */ /* 0x000e220000001000 */
[----:B------:R-:W-:Y:S01]  /*0270*/  FSEL R6, R6, 1, P0 ;  /* 0x3f80000006067808 */ /* 0x000fe20000000000 */
[----:B-----5:R-:W-:-:S04]  /*0280*/  FADD R7, R14, -R7 ;  /* 0x800000070e077221 */ /* 0x020fc80000000000 */
[----:B------:R-:W-:-:S04]  /*0290*/  @!P1 FMUL R6, R6, 16777216 ;  /* 0x4b80000006069820 */ /* 0x000fc80000400000 */
[----:B0-----:R-:W-:-:S04]  /*02a0*/  FMUL R6, R13, R6 ;  /* 0x000000060d067220 */ /* 0x001fc80000400000 */
[----:B------:R-:W-:-:S04]  /*02b0*/  FMUL R6, R7, R6 ;  /* 0x0000000607067220 */ /* 0x000fc80000400000 */
[----:B---3--:R-:W-:-:S04]  /*02c0*/  FFMA R9, R10, R6, R9 ;  /* 0x000000060a097223 */ /* 0x008fc80000000009 */
[----:B----4-:R-:W-:-:S05]  /*02d0*/  FADD R9, R12, R9 ;  /* 0x000000090c097221 */ /* 0x010fca0000000000 */
[----:B------:R-:W-:Y:S01]  /*02e0*/  STG.E desc[UR4][R2.64], R9 ;  /* 0x0000000902007986 */ /* 0x000fe2000c101904 */
[----:B------:R-:W-:Y:S05]  /*02f0*/  EXIT ;  /* 0x000000000000794d */ /* 0x000fea0003800000 */
.L_x_0:
[----:B------:R-:W-:-:S00]  /*0300*/  BRA `(.L_x_0) ;  /* 0xfffffffc00fc7947 */ /* 0x000fc0000383ffff */
[----:B------:R-:W-:-:S00]  /*0310*/  NOP ;  /* 0x0000000000007918 */ /* 0x000fc00000000000 */
        /* <DEDUP_REMOVED lines=14> */
.L_x_1:


//--------------------- .nv.global.init           --------------------------
	.section	.nv.global.init,"aw",@progbits
.nv.global.init:
	.type		_$_str,@object
	.size		_$_str,(_$_str_$_2 - _$_str)
_$_str:
        /*0000*/ 	.byte	0x5f, 0x5f, 0x43, 0x55, 0x44, 0x41, 0x5f, 0x46, 0x54, 0x5a, 0x00
	.type		_$_str_$_2,@object
	.size		_$_str_$_2,(.L_1 - _$_str_$_2)
_$_str_$_2:
        /*000b*/ 	.byte	0x5f, 0x5f, 0x43, 0x55, 0x44, 0x41, 0x5f, 0x50, 0x52, 0x45, 0x43, 0x5f, 0x53, 0x51, 0x52, 0x54
        /*001b*/ 	.byte	0x00
.L_1:


//--------------------- .nv.constant0.triton_poi_fused__native_batch_norm_legit_no_training_add_13 --------------------------
	.section	.nv.constant0.triton_poi_fused__native_batch_norm_legit_no_training_add_13,"a",@progbits
	.sectionflags	@""
	.align	4
.nv.constant0.triton_poi_fused__native_batch_norm_legit_no_training_add_13:
	.zero		588
